//
// Generated by NVIDIA NVVM Compiler
//
// Compiler Build ID: CL-36424714
// Cuda compilation tools, release 13.0, V13.0.88
// Based on NVVM 20.0.0
//

.version 9.0
.target sm_100
.address_size 64

	// .globl	_Z12gpu_consumerP4TaskPiS0_S1_S0_
.extern .func  (.param .b32 func_retval0) vprintf
(
	.param .b64 vprintf_param_0,
	.param .b64 vprintf_param_1
)
;
.func  (.param .b64 func_retval0) __internal_accurate_pow
(
	.param .b64 __internal_accurate_pow_param_0
)
;
.global .align 1 .b8 $str[23] = {91, 103, 112, 117, 93, 32, 233, 152, 159, 229, 136, 151, 230, 152, 175, 231, 169, 186, 231, 154, 132, 10};
.global .align 1 .b8 $str$1[36] = {91, 103, 112, 117, 93, 32, 37, 100, 229, 164, 132, 231, 154, 132, 228, 187, 187, 229, 138, 161, 37, 100, 229, 164, 132, 231, 144, 134, 229, 174, 140, 230, 136, 144, 10};

.visible .entry _Z12gpu_consumerP4TaskPiS0_S1_S0_(
	.param .u64 .ptr .align 1 _Z12gpu_consumerP4TaskPiS0_S1_S0__param_0,
	.param .u64 .ptr .align 1 _Z12gpu_consumerP4TaskPiS0_S1_S0__param_1,
	.param .u64 .ptr .align 1 _Z12gpu_consumerP4TaskPiS0_S1_S0__param_2,
	.param .u64 .ptr .align 1 _Z12gpu_consumerP4TaskPiS0_S1_S0__param_3,
	.param .u64 .ptr .align 1 _Z12gpu_consumerP4TaskPiS0_S1_S0__param_4
)
{
	.local .align 8 .b8 	__local_depot0[8];
	.reg .b64 	%SP;
	.reg .b64 	%SPL;
	.reg .pred 	%p<13>;
	.reg .b16 	%rs<9>;
	.reg .b32 	%r<35>;
	.reg .b64 	%rd<27>;
	.reg .b64 	%fd<12>;

	mov.u64 	%SPL, __local_depot0;
	cvta.local.u64 	%SP, %SPL;
	ld.param.u64 	%rd8, [_Z12gpu_consumerP4TaskPiS0_S1_S0__param_0];
	ld.param.u64 	%rd9, [_Z12gpu_consumerP4TaskPiS0_S1_S0__param_1];
	ld.param.u64 	%rd10, [_Z12gpu_consumerP4TaskPiS0_S1_S0__param_2];
	ld.param.u64 	%rd11, [_Z12gpu_consumerP4TaskPiS0_S1_S0__param_3];
	ld.param.u64 	%rd12, [_Z12gpu_consumerP4TaskPiS0_S1_S0__param_4];
	cvta.to.global.u64 	%rd1, %rd11;
	cvta.to.global.u64 	%rd2, %rd10;
	cvta.to.global.u64 	%rd13, %rd12;
	cvta.to.global.u64 	%rd3, %rd8;
	cvta.to.global.u64 	%rd4, %rd9;
	add.u64 	%rd14, %SP, 0;
	add.u64 	%rd5, %SPL, 0;
	mov.u32 	%r1, %tid.x;
	mul.wide.u32 	%rd15, %r1, 4;
	add.s64 	%rd6, %rd3, %rd15;
	mov.f64 	%fd1, 0d4000000000000000;
	{
	.reg .b32 %temp; 
	mov.b64 	{%temp, %r2}, %fd1;
	}
	and.b32  	%r3, %r2, 2146435072;
	add.s64 	%rd7, %rd13, %rd15;
$L__BB0_1:
	bar.sync 	0;
	ld.global.u32 	%r34, [%rd4];
	ld.global.u32 	%r11, [%rd4+4];
	setp.ne.s32 	%p1, %r34, %r11;
	@%p1 bra 	$L__BB0_6;
	mov.b16 	%rs8, 0;
	mov.u32 	%r32, %r34;
$L__BB0_3:
	setp.ne.s32 	%p2, %r1, 0;
	and.b16  	%rs4, %rs8, 255;
	setp.ne.s16 	%p3, %rs4, 0;
	or.pred  	%p4, %p2, %p3;
	mov.u32 	%r34, %r32;
	@%p4 bra 	$L__BB0_5;
	mov.u64 	%rd16, $str;
	cvta.global.u64 	%rd17, %rd16;
	{ // callseq 0, 0
	.param .b64 param0;
	st.param.b64 	[param0], %rd17;
	.param .b64 param1;
	st.param.b64 	[param1], 0;
	.param .b32 retval0;
	call.uni (retval0), 
	vprintf, 
	(
	param0, 
	param1
	);
	ld.param.b32 	%r12, [retval0];
	} // callseq 0
	ld.global.u32 	%r34, [%rd4];
	ld.global.u32 	%r32, [%rd4+4];
	mov.b16 	%rs8, 1;
$L__BB0_5:
	setp.eq.s32 	%p5, %r34, %r32;
	@%p5 bra 	$L__BB0_3;
$L__BB0_6:
	setp.lt.s32 	%p6, %r2, 0;
	setp.eq.s32 	%p7, %r3, 1062207488;
	setp.ne.s32 	%p9, %r1, 0;
	mul.wide.s32 	%rd18, %r34, 136;
	add.s64 	%rd19, %rd6, %rd18;
	ld.global.u32 	%r14, [%rd19+8];
	cvt.rn.f64.s32 	%fd2, %r14;
	{
	.reg .b32 %temp; 
	mov.b64 	{%temp, %r15}, %fd2;
	}
	abs.f64 	%fd3, %fd2;
	{ // callseq 1, 0
	.param .b64 param0;
	st.param.f64 	[param0], %fd3;
	.param .b64 retval0;
	call.uni (retval0), 
	__internal_accurate_pow, 
	(
	param0
	);
	ld.param.f64 	%fd4, [retval0];
	} // callseq 1
	setp.lt.s32 	%p10, %r15, 0;
	neg.f64 	%fd6, %fd4;
	selp.f64 	%fd7, %fd6, %fd4, %p7;
	selp.f64 	%fd8, %fd7, %fd4, %p10;
	setp.eq.s32 	%p11, %r14, 0;
	selp.b32 	%r16, %r15, 0, %p7;
	or.b32  	%r17, %r16, 2146435072;
	selp.b32 	%r18, %r17, %r16, %p6;
	mov.b32 	%r19, 0;
	mov.b64 	%fd9, {%r19, %r18};
	selp.f64 	%fd10, %fd9, %fd8, %p11;
	setp.eq.s32 	%p12, %r14, 1;
	selp.f64 	%fd11, 0d3FF0000000000000, %fd10, %p12;
	cvt.rzi.s32.f64 	%r20, %fd11;
	add.s64 	%rd20, %rd7, %rd18;
	st.global.u32 	[%rd20+8], %r20;
	bar.sync 	0;
	@%p9 bra 	$L__BB0_1;
	add.s64 	%rd22, %rd3, %rd18;
	ld.global.u32 	%r21, [%rd22];
	st.local.v2.u32 	[%rd5], {%r34, %r21};
	mov.u64 	%rd23, $str$1;
	cvta.global.u64 	%rd24, %rd23;
	{ // callseq 2, 0
	.param .b64 param0;
	st.param.b64 	[param0], %rd24;
	.param .b64 param1;
	st.param.b64 	[param1], %rd14;
	.param .b32 retval0;
	call.uni (retval0), 
	vprintf, 
	(
	param0, 
	param1
	);
	ld.param.b32 	%r22, [retval0];
	} // callseq 2
	add.s64 	%rd26, %rd2, %rd18;
	mov.b16 	%rs6, 1;
	st.global.u8 	[%rd26+4], %rs6;
	ld.global.u32 	%r24, [%rd4];
	add.s32 	%r25, %r24, 1;
	shr.s32 	%r26, %r25, 31;
	shr.u32 	%r27, %r26, 30;
	add.s32 	%r28, %r25, %r27;
	and.b32  	%r29, %r28, -4;
	sub.s32 	%r30, %r25, %r29;
	st.global.u32 	[%rd4], %r30;
	st.global.u32 	[%rd1], %r30;
	bra.uni 	$L__BB0_1;

}
.func  (.param .b64 func_retval0) __internal_accurate_pow(
	.param .b64 __internal_accurate_pow_param_0
)
{
	.reg .pred 	%p<8>;
	.reg .b32 	%r<49>;
	.reg .b32 	%f<3>;
	.reg .b64 	%fd<109>;

	ld.param.f64 	%fd10, [__internal_accurate_pow_param_0];
	{
	.reg .b32 %temp; 
	mov.b64 	{%temp, %r46}, %fd10;
	}
	{
	.reg .b32 %temp; 
	mov.b64 	{%r45, %temp}, %fd10;
	}
	shr.u32 	%r47, %r46, 20;
	setp.gt.u32 	%p1, %r46, 1048575;
	@%p1 bra 	$L__BB1_2;
	mul.f64 	%fd11, %fd10, 0d4350000000000000;
	{
	.reg .b32 %temp; 
	mov.b64 	{%temp, %r46}, %fd11;
	}
	{
	.reg .b32 %temp; 
	mov.b64 	{%r45, %temp}, %fd11;
	}
	shr.u32 	%r16, %r46, 20;
	add.s32 	%r47, %r16, -54;
$L__BB1_2:
	add.s32 	%r48, %r47, -1023;
	and.b32  	%r17, %r46, -2146435073;
	or.b32  	%r18, %r17, 1072693248;
	mov.b64 	%fd107, {%r45, %r18};
	setp.lt.u32 	%p2, %r18, 1073127583;
	@%p2 bra 	$L__BB1_4;
	{
	.reg .b32 %temp; 
	mov.b64 	{%r19, %temp}, %fd107;
	}
	{
	.reg .b32 %temp; 
	mov.b64 	{%temp, %r20}, %fd107;
	}
	add.s32 	%r21, %r20, -1048576;
	mov.b64 	%fd107, {%r19, %r21};
	add.s32 	%r48, %r47, -1022;
$L__BB1_4:
	add.f64 	%fd12, %fd107, 0dBFF0000000000000;
	add.f64 	%fd13, %fd107, 0d3FF0000000000000;
	rcp.approx.ftz.f64 	%fd14, %fd13;
	neg.f64 	%fd15, %fd13;
	fma.rn.f64 	%fd16, %fd15, %fd14, 0d3FF0000000000000;
	fma.rn.f64 	%fd17, %fd16, %fd16, %fd16;
	fma.rn.f64 	%fd18, %fd17, %fd14, %fd14;
	mul.f64 	%fd19, %fd12, %fd18;
	fma.rn.f64 	%fd20, %fd12, %fd18, %fd19;
	mul.f64 	%fd21, %fd20, %fd20;
	fma.rn.f64 	%fd22, %fd21, 0d3EB0F5FF7D2CAFE2, 0d3ED0F5D241AD3B5A;
	fma.rn.f64 	%fd23, %fd22, %fd21, 0d3EF3B20A75488A3F;
	fma.rn.f64 	%fd24, %fd23, %fd21, 0d3F1745CDE4FAECD5;
	fma.rn.f64 	%fd25, %fd24, %fd21, 0d3F3C71C7258A578B;
	fma.rn.f64 	%fd26, %fd25, %fd21, 0d3F6249249242B910;
	fma.rn.f64 	%fd27, %fd26, %fd21, 0d3F89999999999DFB;
	sub.f64 	%fd28, %fd12, %fd20;
	add.f64 	%fd29, %fd28, %fd28;
	neg.f64 	%fd30, %fd20;
	fma.rn.f64 	%fd31, %fd30, %fd12, %fd29;
	mul.f64 	%fd32, %fd18, %fd31;
	fma.rn.f64 	%fd33, %fd21, %fd27, 0d3FB5555555555555;
	mov.f64 	%fd34, 0d3FB5555555555555;
	sub.f64 	%fd35, %fd34, %fd33;
	fma.rn.f64 	%fd36, %fd21, %fd27, %fd35;
	add.f64 	%fd37, %fd36, 0dBC46A4CB00B9E7B0;
	add.f64 	%fd38, %fd33, %fd37;
	sub.f64 	%fd39, %fd33, %fd38;
	add.f64 	%fd40, %fd37, %fd39;
	mul.rn.f64 	%fd41, %fd20, %fd20;
	neg.f64 	%fd42, %fd41;
	fma.rn.f64 	%fd43, %fd20, %fd20, %fd42;
	{
	.reg .b32 %temp; 
	mov.b64 	{%r22, %temp}, %fd32;
	}
	{
	.reg .b32 %temp; 
	mov.b64 	{%temp, %r23}, %fd32;
	}
	add.s32 	%r24, %r23, 1048576;
	mov.b64 	%fd44, {%r22, %r24};
	fma.rn.f64 	%fd45, %fd20, %fd44, %fd43;
	mul.rn.f64 	%fd46, %fd41, %fd20;
	neg.f64 	%fd47, %fd46;
	fma.rn.f64 	%fd48, %fd41, %fd20, %fd47;
	fma.rn.f64 	%fd49, %fd41, %fd32, %fd48;
	fma.rn.f64 	%fd50, %fd45, %fd20, %fd49;
	mul.rn.f64 	%fd51, %fd38, %fd46;
	neg.f64 	%fd52, %fd51;
	fma.rn.f64 	%fd53, %fd38, %fd46, %fd52;
	fma.rn.f64 	%fd54, %fd38, %fd50, %fd53;
	fma.rn.f64 	%fd55, %fd40, %fd46, %fd54;
	add.f64 	%fd56, %fd51, %fd55;
	sub.f64 	%fd57, %fd51, %fd56;
	add.f64 	%fd58, %fd55, %fd57;
	add.f64 	%fd59, %fd20, %fd56;
	sub.f64 	%fd60, %fd20, %fd59;
	add.f64 	%fd61, %fd56, %fd60;
	add.f64 	%fd62, %fd58, %fd61;
	add.f64 	%fd63, %fd32, %fd62;
	add.f64 	%fd64, %fd59, %fd63;
	sub.f64 	%fd65, %fd59, %fd64;
	add.f64 	%fd66, %fd63, %fd65;
	xor.b32  	%r25, %r48, -2147483648;
	mov.b32 	%r26, 1127219200;
	mov.b64 	%fd67, {%r25, %r26};
	mov.b32 	%r27, -2147483648;
	mov.b64 	%fd68, {%r27, %r26};
	sub.f64 	%fd69, %fd67, %fd68;
	fma.rn.f64 	%fd70, %fd69, 0d3FE62E42FEFA39EF, %fd64;
	fma.rn.f64 	%fd71, %fd69, 0dBFE62E42FEFA39EF, %fd70;
	sub.f64 	%fd72, %fd71, %fd64;
	sub.f64 	%fd73, %fd66, %fd72;
	fma.rn.f64 	%fd74, %fd69, 0d3C7ABC9E3B39803F, %fd73;
	add.f64 	%fd75, %fd70, %fd74;
	sub.f64 	%fd76, %fd70, %fd75;
	add.f64 	%fd77, %fd74, %fd76;
	mov.f64 	%fd78, 0d4000000000000000;
	{
	.reg .b32 %temp; 
	mov.b64 	{%temp, %r28}, %fd78;
	}
	{
	.reg .b32 %temp; 
	mov.b64 	{%r29, %temp}, %fd78;
	}
	shl.b32 	%r30, %r28, 1;
	setp.gt.u32 	%p3, %r30, -33554433;
	and.b32  	%r31, %r28, -15728641;
	selp.b32 	%r32, %r31, %r28, %p3;
	mov.b64 	%fd79, {%r29, %r32};
	mul.rn.f64 	%fd80, %fd75, %fd79;
	neg.f64 	%fd81, %fd80;
	fma.rn.f64 	%fd82, %fd75, %fd79, %fd81;
	fma.rn.f64 	%fd83, %fd77, %fd79, %fd82;
	add.f64 	%fd4, %fd80, %fd83;
	sub.f64 	%fd84, %fd80, %fd4;
	add.f64 	%fd5, %fd83, %fd84;
	fma.rn.f64 	%fd85, %fd4, 0d3FF71547652B82FE, 0d4338000000000000;
	{
	.reg .b32 %temp; 
	mov.b64 	{%r13, %temp}, %fd85;
	}
	mov.f64 	%fd86, 0dC338000000000000;
	add.rn.f64 	%fd87, %fd85, %fd86;
	fma.rn.f64 	%fd88, %fd87, 0dBFE62E42FEFA39EF, %fd4;
	fma.rn.f64 	%fd89, %fd87, 0dBC7ABC9E3B39803F, %fd88;
	fma.rn.f64 	%fd90, %fd89, 0d3E5ADE1569CE2BDF, 0d3E928AF3FCA213EA;
	fma.rn.f64 	%fd91, %fd90, %fd89, 0d3EC71DEE62401315;
	fma.rn.f64 	%fd92, %fd91, %fd89, 0d3EFA01997C89EB71;
	fma.rn.f64 	%fd93, %fd92, %fd89, 0d3F2A01A014761F65;
	fma.rn.f64 	%fd94, %fd93, %fd89, 0d3F56C16C1852B7AF;
	fma.rn.f64 	%fd95, %fd94, %fd89, 0d3F81111111122322;
	fma.rn.f64 	%fd96, %fd95, %fd89, 0d3FA55555555502A1;
	fma.rn.f64 	%fd97, %fd96, %fd89, 0d3FC5555555555511;
	fma.rn.f64 	%fd98, %fd97, %fd89, 0d3FE000000000000B;
	fma.rn.f64 	%fd99, %fd98, %fd89, 0d3FF0000000000000;
	fma.rn.f64 	%fd100, %fd99, %fd89, 0d3FF0000000000000;
	{
	.reg .b32 %temp; 
	mov.b64 	{%r14, %temp}, %fd100;
	}
	{
	.reg .b32 %temp; 
	mov.b64 	{%temp, %r15}, %fd100;
	}
	shl.b32 	%r33, %r13, 20;
	add.s32 	%r34, %r33, %r15;
	mov.b64 	%fd108, {%r14, %r34};
	{
	.reg .b32 %temp; 
	mov.b64 	{%temp, %r35}, %fd4;
	}
	mov.b32 	%f2, %r35;
	abs.f32 	%f1, %f2;
	setp.lt.f32 	%p4, %f1, 0f4086232B;
	@%p4 bra 	$L__BB1_7;
	setp.lt.f64 	%p5, %fd4, 0d0000000000000000;
	add.f64 	%fd101, %fd4, 0d7FF0000000000000;
	selp.f64 	%fd108, 0d0000000000000000, %fd101, %p5;
	setp.geu.f32 	%p6, %f1, 0f40874800;
	@%p6 bra 	$L__BB1_7;
	shr.u32 	%r36, %r13, 31;
	add.s32 	%r37, %r13, %r36;
	shr.s32 	%r38, %r37, 1;
	shl.b32 	%r39, %r38, 20;
	add.s32 	%r40, %r15, %r39;
	mov.b64 	%fd102, {%r14, %r40};
	sub.s32 	%r41, %r13, %r38;
	shl.b32 	%r42, %r41, 20;
	add.s32 	%r43, %r42, 1072693248;
	mov.b32 	%r44, 0;
	mov.b64 	%fd103, {%r44, %r43};
	mul.f64 	%fd108, %fd103, %fd102;
$L__BB1_7:
	abs.f64 	%fd104, %fd108;
	setp.eq.f64 	%p7, %fd104, 0d7FF0000000000000;
	fma.rn.f64 	%fd105, %fd108, %fd5, %fd108;
	selp.f64 	%fd106, %fd108, %fd105, %p7;
	st.param.f64 	[func_retval0], %fd106;
	ret;

}


// ===== COMPILED SASS (sm_100) =====

	.target	sm_100

	.elftype	@"ET_EXEC"


//--------------------- .note.nv.tkinfo           --------------------------
	.section	.note.nv.tkinfo,"",@"SHT_NOTE"
	.sectionflags	@"SHF_NOTE_NV_TKINFO"
	.tkinfo
        /*0018*/ 	.word	0x00000002
        /*0030*/ 	.string	""
        /*0030*/ 	.string	"ptxas"
        /*0030*/ 	.string	"Cuda compilation tools, release 13.0, V13.0.88"
        /*0030*/ 	.string	"Build cuda_13.0.r13.0/compiler.36424714_0"
        /*0030*/ 	.string	"-arch sm_100 -m 64 "



//--------------------- .note.nv.cuinfo           --------------------------
	.section	.note.nv.cuinfo,"",@"SHT_NOTE"
	.sectionflags	@"SHF_NOTE_NV_CUINFO"
        /*0018*/ 	.short	0x0002
        /*001a*/ 	.short	0x0064
        /*001c*/ 	.short	0x0082
	.zero		2


//--------------------- .nv.info                  --------------------------
	.section	.nv.info,"",@"SHT_CUDA_INFO"
	.align	4


	//----- nvinfo : EIATTR_REGCOUNT
	.align		4
        /*0000*/ 	.byte	0x04, 0x2f
        /*0002*/ 	.short	(.L_3 - .L_2)
	.align		4
.L_2:
        /*0004*/ 	.word	index@(_Z12gpu_consumerP4TaskPiS0_S1_S0_)
        /*0008*/ 	.word	0x0000001e


	//----- nvinfo : EIATTR_FRAME_SIZE
	.align		4
.L_3:
        /*000c*/ 	.byte	0x04, 0x11
        /*000e*/ 	.short	(.L_5 - .L_4)
	.align		4
.L_4:
        /*0010*/ 	.word	index@($_Z12gpu_consumerP4TaskPiS0_S1_S0_$__internal_accurate_pow)
        /*0014*/ 	.word	0x00000008


	//----- nvinfo : EIATTR_FRAME_SIZE
	.align		4
.L_5:
        /*0018*/ 	.byte	0x04, 0x11
        /*001a*/ 	.short	(.L_7 - .L_6)
	.align		4
.L_6:
        /*001c*/ 	.word	index@(_Z12gpu_consumerP4TaskPiS0_S1_S0_)
        /*0020*/ 	.word	0x00000008


	//----- nvinfo : EIATTR_MIN_STACK_SIZE
	.align		4
.L_7:
        /*0024*/ 	.byte	0x04, 0x12
        /*0026*/ 	.short	(.L_9 - .L_8)
	.align		4
.L_8:
        /*0028*/ 	.word	index@(_Z12gpu_consumerP4TaskPiS0_S1_S0_)
        /*002c*/ 	.word	0x00000008
.L_9:


//--------------------- .nv.compat                --------------------------
	.section	.nv.compat,"",@"SHT_CUDA_COMPAT_INFO"
	.align	4
        /*0000*/ 	.byte	0x02, 0x09, 0x00, 0x00, 0x02, 0x02, 0x01, 0x00, 0x02, 0x05, 0x05, 0x00, 0x03, 0x07, 0x01, 0x01
        /*0010*/ 	.byte	0x02, 0x03, 0x00, 0x00, 0x02, 0x06, 0x01, 0x00, 0x04, 0x0b, 0x08, 0x00, 0x01, 0x00, 0x00, 0x00
        /*0020*/ 	.byte	0x00, 0x00, 0x00, 0x00


//--------------------- .nv.info._Z12gpu_consumerP4TaskPiS0_S1_S0_ --------------------------
	.section	.nv.info._Z12gpu_consumerP4TaskPiS0_S1_S0_,"",@"SHT_CUDA_INFO"
	.sectionflags	@""
	.align	4


	//----- nvinfo : EIATTR_CUDA_API_VERSION
	.align		4
        /*0000*/ 	.byte	0x04, 0x37
        /*0002*/ 	.short	(.L_11 - .L_10)
.L_10:
        /*0004*/ 	.word	0x00000082


	//----- nvinfo : EIATTR_KPARAM_INFO
	.align		4
.L_11:
        /*0008*/ 	.byte	0x04, 0x17
        /*000a*/ 	.short	(.L_13 - .L_12)
.L_12:
        /*000c*/ 	.word	0x00000000
        /*0010*/ 	.short	0x0004
        /*0012*/ 	.short	0x0020
        /*0014*/ 	.byte	0x00, 0xf5, 0x21, 0x00


	//----- nvinfo : EIATTR_KPARAM_INFO
	.align		4
.L_13:
        /*0018*/ 	.byte	0x04, 0x17
        /*001a*/ 	.short	(.L_15 - .L_14)
.L_14:
        /*001c*/ 	.word	0x00000000
        /*0020*/ 	.short	0x0003
        /*0022*/ 	.short	0x0018
        /*0024*/ 	.byte	0x00, 0xf5, 0x21, 0x00


	//----- nvinfo : EIATTR_KPARAM_INFO
	.align		4
.L_15:
        /*0028*/ 	.byte	0x04, 0x17
        /*002a*/ 	.short	(.L_17 - .L_16)
.L_16:
        /*002c*/ 	.word	0x00000000
        /*0030*/ 	.short	0x0002
        /*0032*/ 	.short	0x0010
        /*0034*/ 	.byte	0x00, 0xf5, 0x21, 0x00


	//----- nvinfo : EIATTR_KPARAM_INFO
	.align		4
.L_17:
        /*0038*/ 	.byte	0x04, 0x17
        /*003a*/ 	.short	(.L_19 - .L_18)
.L_18:
        /*003c*/ 	.word	0x00000000
        /*0040*/ 	.short	0x0001
        /*0042*/ 	.short	0x0008
        /*0044*/ 	.byte	0x00, 0xf5, 0x21, 0x00


	//----- nvinfo : EIATTR_KPARAM_INFO
	.align		4
.L_19:
        /*0048*/ 	.byte	0x04, 0x17
        /*004a*/ 	.short	(.L_21 - .L_20)
.L_20:
        /*004c*/ 	.word	0x00000000
        /*0050*/ 	.short	0x0000
        /*0052*/ 	.short	0x0000
        /*0054*/ 	.byte	0x00, 0xf5, 0x21, 0x00


	//----- nvinfo : EIATTR_SPARSE_MMA_MASK
	.align		4
.L_21:
        /*0058*/ 	.byte	0x03, 0x50
        /*005a*/ 	.short	0x0000


	//----- nvinfo : EIATTR_MAXREG_COUNT
	.align		4
        /*005c*/ 	.byte	0x03, 0x1b
        /*005e*/ 	.short	0x00ff


	//----- nvinfo : EIATTR_NUM_BARRIERS
	.align		4
        /*0060*/ 	.byte	0x02, 0x4c
        /*0062*/ 	.byte	0x01
	.zero		1


	//----- nvinfo : EIATTR_EXTERNS
	.align		4
        /*0064*/ 	.byte	0x04, 0x0f
        /*0066*/ 	.short	(.L_23 - .L_22)


	//   ....[0]....
	.align		4
.L_22:
        /*0068*/ 	.word	index@(vprintf)


	//----- nvinfo : EIATTR_MERCURY_ISA_VERSION
	.align		4
.L_23:
        /*006c*/ 	.byte	0x03, 0x5f
        /*006e*/ 	.short	0x0101


	//----- nvinfo : EIATTR_VRC_CTA_INIT_COUNT
	.align		4
        /*0070*/ 	.byte	0x02, 0x4a
	.zero		1
	.zero		1


	//----- nvinfo : EIATTR_SYSCALL_OFFSETS
	.align		4
        /*0074*/ 	.byte	0x04, 0x46
        /*0076*/ 	.short	(.L_25 - .L_24)


	//   ....[0]....
.L_24:
        /*0078*/ 	.word	0x00000220


	//   ....[1]....
        /*007c*/ 	.word	0x000004c0


	//----- nvinfo : EIATTR_CRS_STACK_SIZE
	.align		4
.L_25:
        /*0080*/ 	.byte	0x04, 0x1e
        /*0082*/ 	.short	(.L_27 - .L_26)
.L_26:
        /*0084*/ 	.word	0x00000000


	//----- nvinfo : EIATTR_CBANK_PARAM_SIZE
	.align		4
.L_27:
        /*0088*/ 	.byte	0x03, 0x19
        /*008a*/ 	.short	0x0028


	//----- nvinfo : EIATTR_PARAM_CBANK
	.align		4
        /*008c*/ 	.byte	0x04, 0x0a
        /*008e*/ 	.short	(.L_29 - .L_28)
	.align		4
.L_28:
        /*0090*/ 	.word	index@(.nv.constant0._Z12gpu_consumerP4TaskPiS0_S1_S0_)
        /*0094*/ 	.short	0x0380
        /*0096*/ 	.short	0x0028


	//----- nvinfo : EIATTR_SW_WAR
	.align		4
.L_29:
        /*0098*/ 	.byte	0x04, 0x36
        /*009a*/ 	.short	(.L_31 - .L_30)
.L_30:
        /*009c*/ 	.word	0x00000008
.L_31:


//--------------------- .nv.callgraph             --------------------------
	.section	.nv.callgraph,"",@"SHT_CUDA_CALLGRAPH"
	.align	4
	.sectionentsize	8
	.align		4
        /*0000*/ 	.word	0x00000000
	.align		4
        /*0004*/ 	.word	0xffffffff
	.align		4
        /*0008*/ 	.word	index@(_Z12gpu_consumerP4TaskPiS0_S1_S0_)
	.align		4
        /*000c*/ 	.word	index@(vprintf)
	.align		4
        /*0010*/ 	.word	0x00000000
	.align		4
        /*0014*/ 	.word	0xfffffffe
	.align		4
        /*0018*/ 	.word	0x00000000
	.align		4
        /*001c*/ 	.word	0xfffffffd
	.align		4
        /*0020*/ 	.word	0x00000000
	.align		4
        /*0024*/ 	.word	0xfffffffc


//--------------------- .nv.constant4             --------------------------
	.section	.nv.constant4,"a",@progbits
	.align	8
	.align		8
.nv.constant4:
        /*0000*/ 	.dword	vprintf
	.align		8
        /*0008*/ 	.dword	$str
	.align		8
        /*0010*/ 	.dword	$str$1


//--------------------- .text._Z12gpu_consumerP4TaskPiS0_S1_S0_ --------------------------
	.section	.text._Z12gpu_consumerP4TaskPiS0_S1_S0_,"ax",@progbits
	.align	128
        .global         _Z12gpu_consumerP4TaskPiS0_S1_S0_
        .type           _Z12gpu_consumerP4TaskPiS0_S1_S0_,@function
        .size           _Z12gpu_consumerP4TaskPiS0_S1_S0_,(.L_x_12 - _Z12gpu_consumerP4TaskPiS0_S1_S0_)
        .other          _Z12gpu_consumerP4TaskPiS0_S1_S0_,@"STO_CUDA_ENTRY STV_DEFAULT"
_Z12gpu_consumerP4TaskPiS0_S1_S0_:
.text._Z12gpu_consumerP4TaskPiS0_S1_S0_:
[----:B------:R-:W0:Y:S01]  /*0000*/  LDC R1, c[0x0][0x37c] ;  /* 0x0000df00ff017b82 */ /* 0x000e220000000800 */
[----:B------:R-:W1:Y:S07]  /*0010*/  S2R R24, SR_TID.X ;  /* 0x0000000000187919 */ /* 0x000e6e0000002100 */
[----:B------:R-:W1:Y:S01]  /*0020*/  LDC.64 R18, c[0x0][0x380] ;  /* 0x0000e000ff127b82 */ /* 0x000e620000000a00 */
[----:B------:R-:W2:Y:S01]  /*0030*/  LDCU UR4, c[0x0][0x2f8] ;  /* 0x00005f00ff0477ac */ /* 0x000ea20008000800 */
[----:B0-----:R-:W-:Y:S01]  /*0040*/  VIADD R1, R1, 0xfffffff8 ;  /* 0xfffffff801017836 */ /* 0x001fe20000000000 */
[----:B------:R-:W0:Y:S05]  /*0050*/  LDCU UR5, c[0x0][0x2fc] ;  /* 0x00005f80ff0577ac */ /* 0x000e2a0008000800 */
[----:B------:R-:W3:Y:S01]  /*0060*/  LDC.64 R16, c[0x0][0x3a0] ;  /* 0x0000e800ff107b82 */ /* 0x000ee20000000a00 */
[----:B------:R-:W4:Y:S01]  /*0070*/  LDCU.64 UR36, c[0x0][0x358] ;  /* 0x00006b00ff2477ac */ /* 0x000f220008000a00 */
[----:B--2---:R-:W-:-:S05]  /*0080*/  IADD3 R22, P0, PT, R1, UR4, RZ ;  /* 0x0000000401167c10 */ /* 0x004fca000ff1e0ff */
[----:B0-----:R-:W-:Y:S02]  /*0090*/  IMAD.X R23, RZ, RZ, UR5, P0 ;  /* 0x00000005ff177e24 */ /* 0x001fe400080e06ff */
[----:B-1----:R-:W-:-:S04]  /*00a0*/  IMAD.WIDE.U32 R18, R24, 0x4, R18 ;  /* 0x0000000418127825 */ /* 0x002fc800078e0012 */
[----:B---34-:R-:W-:-:S07]  /*00b0*/  IMAD.WIDE.U32 R16, R24, 0x4, R16 ;  /* 0x0000000418107825 */ /* 0x018fce00078e0010 */
.L_x_9:
[----:B------:R-:W-:Y:S05]  /*00c0*/  WARPSYNC.ALL ;  /* 0x0000000000007948 */ /* 0x000fea0003800000 */
[----:B01----:R-:W0:Y:S08]  /*00d0*/  LDC.64 R4, c[0x0][0x388] ;  /* 0x0000e200ff047b82 */ /* 0x003e300000000a00 */
[----:B------:R-:W-:Y:S06]  /*00e0*/  BAR.SYNC.DEFER_BLOCKING 0x0 ;  /* 0x0000000000007b1d */ /* 0x000fec0000010000 */
[----:B0-----:R-:W2:Y:S04]  /*00f0*/  LDG.E R3, desc[UR36][R4.64+0x4] ;  /* 0x0000042404037981 */ /* 0x001ea8000c1e1900 */
[----:B------:R-:W2:Y:S02]  /*0100*/  LDG.E R2, desc[UR36][R4.64] ;  /* 0x0000002404027981 */ /* 0x000ea4000c1e1900 */
[----:B--2---:R-:W-:-:S13]  /*0110*/  ISETP.NE.AND P0, PT, R2, R3, PT ;  /* 0x000000030200720c */ /* 0x004fda0003f05270 */
[----:B------:R-:W-:Y:S05]  /*0120*/  @P0 BRA `(.L_x_0) ;  /* 0x0000000000600947 */ /* 0x000fea0003800000 */
[----:B------:R-:W-:Y:S01]  /*0130*/  BSSY.RECONVERGENT B7, `(.L_x_0) ;  /* 0x0000017000077945 */ /* 0x000fe20003800200 */
[----:B------:R-:W-:Y:S01]  /*0140*/  IMAD.MOV.U32 R3, RZ, RZ, R2 ;  /* 0x000000ffff037224 */ /* 0x000fe200078e0002 */
[----:B------:R-:W-:-:S07]  /*0150*/  PRMT R0, RZ, 0x7610, R0 ;  /* 0x00007610ff007816 */ /* 0x000fce0000000000 */
.L_x_4:
[----:B------:R-:W-:Y:S01]  /*0160*/  LOP3.LUT P0, RZ, R0, 0xff, RZ, 0xc0, !PT ;  /* 0x000000ff00ff7812 */ /* 0x000fe2000780c0ff */
[----:B------:R-:W-:Y:S01]  /*0170*/  BSSY.RECONVERGENT B6, `(.L_x_1) ;  /* 0x0000010000067945 */ /* 0x000fe20003800200 */
[----:B------:R-:W-:Y:S02]  /*0180*/  IMAD.MOV.U32 R2, RZ, RZ, R3 ;  /* 0x000000ffff027224 */ /* 0x000fe400078e0003 */
[----:B------:R-:W-:-:S13]  /*0190*/  ISETP.NE.OR P0, PT, R24, RZ, P0 ;  /* 0x000000ff1800720c */ /* 0x000fda0000705670 */
[----:B0-----:R-:W-:Y:S05]  /*01a0*/  @P0 BRA `(.L_x_2) ;  /* 0x0000000000300947 */ /* 0x001fea0003800000 */
[----:B------:R-:W-:Y:S01]  /*01b0*/  MOV R0, 0x0 ;  /* 0x0000000000007802 */ /* 0x000fe20000000f00 */
[----:B------:R-:W0:Y:S01]  /*01c0*/  LDCU.64 UR4, c[0x4][0x8] ;  /* 0x01000100ff0477ac */ /* 0x000e220008000a00 */
[----:B------:R-:W-:Y:S02]  /*01d0*/  CS2R R6, SRZ ;  /* 0x0000000000067805 */ /* 0x000fe4000001ff00 */
[----:B------:R1:W2:Y:S01]  /*01e0*/  LDC.64 R2, c[0x4][R0] ;  /* 0x0100000000027b82 */ /* 0x0002a20000000a00 */
[----:B0-----:R-:W-:Y:S02]  /*01f0*/  IMAD.U32 R4, RZ, RZ, UR4 ;  /* 0x00000004ff047e24 */ /* 0x001fe4000f8e00ff */
[----:B-1----:R-:W-:-:S07]  /*0200*/  IMAD.U32 R5, RZ, RZ, UR5 ;  /* 0x00000005ff057e24 */ /* 0x002fce000f8e00ff */
[----:B------:R-:W-:-:S07]  /*0210*/  LEPC R20, `(.L_x_3) ;  /* 0x000000001014794e */ /* 0x000fce0000000000 */
[----:B--2---:R-:W-:Y:S05]  /*0220*/  CALL.ABS.NOINC R2 ;  /* 0x0000000002007343 */ /* 0x004fea0003c00000 */
.L_x_3:
[----:B------:R-:W0:Y:S02]  /*0230*/  LDC.64 R4, c[0x0][0x388] ;  /* 0x0000e200ff047b82 */ /* 0x000e240000000a00 */
[----:B0-----:R0:W5:Y:S04]  /*0240*/  LDG.E R3, desc[UR36][R4.64+0x4] ;  /* 0x0000042404037981 */ /* 0x001168000c1e1900 */
[----:B------:R0:W5:Y:S01]  /*0250*/  LDG.E R2, desc[UR36][R4.64] ;  /* 0x0000002404027981 */ /* 0x000162000c1e1900 */
[----:B------:R-:W-:-:S07]  /*0260*/  IMAD.MOV.U32 R0, RZ, RZ, 0x1 ;  /* 0x00000001ff007424 */ /* 0x000fce00078e00ff */
.L_x_2:
[----:B------:R-:W-:Y:S05]  /*0270*/  BSYNC.RECONVERGENT B6 ;  /* 0x0000000000067941 */ /* 0x000fea0003800200 */
.L_x_1:
[----:B-----5:R-:W-:-:S13]  /*0280*/  ISETP.NE.AND P0, PT, R2, R3, PT ;  /* 0x000000030200720c */ /* 0x020fda0003f05270 */
[----:B------:R-:W-:Y:S05]  /*0290*/  @!P0 BRA `(.L_x_4) ;  /* 0xfffffffc00b08947 */ /* 0x000fea000383ffff */
[----:B------:R-:W-:Y:S05]  /*02a0*/  BSYNC.RECONVERGENT B7 ;  /* 0x0000000000077941 */ /* 0x000fea0003800200 */
.L_x_0:
[----:B0-----:R-:W-:-:S05]  /*02b0*/  IMAD.WIDE R4, R2, 0x88, R18 ;  /* 0x0000008802047825 */ /* 0x001fca00078e0212 */
[----:B------:R-:W2:Y:S01]  /*02c0*/  LDG.E R3, desc[UR36][R4.64+0x8] ;  /* 0x0000082404037981 */ /* 0x000ea2000c1e1900 */
[----:B------:R-:W-:Y:S01]  /*02d0*/  BSSY.RECONVERGENT B0, `(.L_x_5) ;  /* 0x0000004000007945 */ /* 0x000fe20003800200 */
[----:B------:R-:W-:Y:S01]  /*02e0*/  MOV R0, 0x310 ;  /* 0x0000031000007802 */ /* 0x000fe20000000f00 */
[----:B--2---:R0:W1:Y:S06]  /*02f0*/  I2F.F64 R14, R3 ;  /* 0x00000003000e7312 */ /* 0x00406c0000201c00 */
[----:B01----:R-:W-:Y:S05]  /*0300*/  CALL.REL.NOINC `($_Z12gpu_consumerP4TaskPiS0_S1_S0_$__internal_accurate_pow) ;  /* 0x0000000000b47944 */ /* 0x003fea0003c00000 */
[----:B------:R-:W-:Y:S05]  /*0310*/  BSYNC.RECONVERGENT B0 ;  /* 0x0000000000007941 */ /* 0x000fea0003800200 */
.L_x_5:
[C---:B------:R-:W-:Y:S01]  /*0320*/  ISETP.NE.AND P0, PT, R3.reuse, RZ, PT ;  /* 0x000000ff0300720c */ /* 0x040fe20003f05270 */
[----:B------:R-:W-:Y:S01]  /*0330*/  IMAD.WIDE R4, R2, 0x88, R16 ;  /* 0x0000008802047825 */ /* 0x000fe200078e0210 */
[----:B------:R-:W-:Y:S01]  /*0340*/  ISETP.NE.AND P1, PT, R3, 0x1, PT ;  /* 0x000000010300780c */ /* 0x000fe20003f25270 */
[----:B------:R-:W-:Y:S05]  /*0350*/  WARPSYNC.ALL ;  /* 0x0000000000007948 */ /* 0x000fea0003800000 */
[----:B------:R-:W-:Y:S01]  /*0360*/  FSEL R10, R10, RZ, P0 ;  /* 0x000000ff0a0a7208 */ /* 0x000fe20000000000 */
[----:B------:R-:W-:Y:S01]  /*0370*/  BSSY.RECONVERGENT B6, `(.L_x_6) ;  /* 0x0000025000067945 */ /* 0x000fe20003800200 */
[----:B------:R-:W-:-:S02]  /*0380*/  FSEL R6, R6, RZ, P0 ;  /* 0x000000ff06067208 */ /* 0x000fc40000000000 */
[----:B------:R-:W-:Y:S02]  /*0390*/  FSEL R7, R10, 1.875, P1 ;  /* 0x3ff000000a077808 */ /* 0x000fe40000800000 */
[----:B------:R-:W-:Y:S02]  /*03a0*/  FSEL R6, R6, RZ, P1 ;  /* 0x000000ff06067208 */ /* 0x000fe40000800000 */
[----:B------:R-:W-:Y:S02]  /*03b0*/  ISETP.NE.AND P0, PT, R24, RZ, PT ;  /* 0x000000ff1800720c */ /* 0x000fe40003f05270 */
[----:B------:R-:W0:Y:S02]  /*03c0*/  F2I.F64.TRUNC R7, R6 ;  /* 0x0000000600077311 */ /* 0x000e24000030d100 */
[----:B0-----:R0:W-:Y:S01]  /*03d0*/  STG.E desc[UR36][R4.64+0x8], R7 ;  /* 0x0000080704007986 */ /* 0x0011e2000c101924 */
[----:B------:R-:W-:Y:S08]  /*03e0*/  BAR.SYNC.DEFER_BLOCKING 0x0 ;  /* 0x0000000000007b1d */ /* 0x000ff00000010000 */
[----:B------:R-:W-:Y:S05]  /*03f0*/  @P0 BRA `(.L_x_7) ;  /* 0x0000000000700947 */ /* 0x000fea0003800000 */
[----:B------:R-:W1:Y:S01]  /*0400*/  LDC.64 R8, c[0x0][0x380] ;  /* 0x0000e000ff087b82 */ /* 0x000e620000000a00 */
[----:B------:R-:W-:Y:S01]  /*0410*/  MOV R0, 0x0 ;  /* 0x0000000000007802 */ /* 0x000fe20000000f00 */
[----:B------:R-:W0:Y:S01]  /*0420*/  LDCU.64 UR4, c[0x4][0x10] ;  /* 0x01000200ff0477ac */ /* 0x000e220008000a00 */
[----:B-1----:R-:W-:-:S05]  /*0430*/  IMAD.WIDE R8, R2, 0x88, R8 ;  /* 0x0000008802087825 */ /* 0x002fca00078e0208 */
[----:B------:R-:W2:Y:S01]  /*0440*/  LDG.E R3, desc[UR36][R8.64] ;  /* 0x0000002408037981 */ /* 0x000ea2000c1e1900 */
[----:B------:R1:W3:Y:S01]  /*0450*/  LDC.64 R10, c[0x4][R0] ;  /* 0x01000000000a7b82 */ /* 0x0002e20000000a00 */
[----:B0-----:R-:W-:Y:S01]  /*0460*/  IMAD.U32 R4, RZ, RZ, UR4 ;  /* 0x00000004ff047e24 */ /* 0x001fe2000f8e00ff */
[----:B------:R-:W-:Y:S01]  /*0470*/  MOV R6, R22 ;  /* 0x0000001600067202 */ /* 0x000fe20000000f00 */
[----:B------:R-:W-:Y:S02]  /*0480*/  IMAD.U32 R5, RZ, RZ, UR5 ;  /* 0x00000005ff057e24 */ /* 0x000fe4000f8e00ff */
[----:B------:R-:W-:Y:S01]  /*0490*/  IMAD.MOV.U32 R7, RZ, RZ, R23 ;  /* 0x000000ffff077224 */ /* 0x000fe200078e0017 */
[----:B--23--:R1:W-:Y:S06]  /*04a0*/  STL.64 [R1], R2 ;  /* 0x0000000201007387 */ /* 0x00c3ec0000100a00 */
[----:B------:R-:W-:-:S07]  /*04b0*/  LEPC R20, `(.L_x_8) ;  /* 0x000000001014794e */ /* 0x000fce0000000000 */
[----:B-1----:R-:W-:Y:S05]  /*04c0*/  CALL.ABS.NOINC R10 ;  /* 0x000000000a007343 */ /* 0x002fea0003c00000 */
.L_x_8:
[----:B------:R-:W0:Y:S01]  /*04d0*/  LDC.64 R6, c[0x0][0x390] ;  /* 0x0000e400ff067b82 */ /* 0x000e220000000a00 */
[----:B------:R-:W-:-:S07]  /*04e0*/  IMAD.MOV.U32 R0, RZ, RZ, 0x1 ;  /* 0x00000001ff007424 */ /* 0x000fce00078e00ff */
[----:B------:R-:W1:Y:S01]  /*04f0*/  LDC.64 R4, c[0x0][0x388] ;  /* 0x0000e200ff047b82 */ /* 0x000e620000000a00 */
[----:B0-----:R-:W-:Y:S01]  /*0500*/  IMAD.WIDE R2, R2, 0x88, R6 ;  /* 0x0000008802027825 */ /* 0x001fe200078e0206 */
[----:B------:R-:W-:-:S05]  /*0510*/  PRMT R7, R0, 0x7610, R7 ;  /* 0x0000761000077816 */ /* 0x000fca0000000007 */
[----:B------:R0:W-:Y:S04]  /*0520*/  STG.E.U8 desc[UR36][R2.64+0x4], R7 ;  /* 0x0000040702007986 */ /* 0x0001e8000c101124 */
[----:B-1----:R-:W2:Y:S01]  /*0530*/  LDG.E R0, desc[UR36][R4.64] ;  /* 0x0000002404007981 */ /* 0x002ea2000c1e1900 */
[----:B0-----:R-:W0:Y:S01]  /*0540*/  LDC.64 R6, c[0x0][0x398] ;  /* 0x0000e600ff067b82 */ /* 0x001e220000000a00 */
[----:B--2---:R-:W-:-:S05]  /*0550*/  VIADD R0, R0, 0x1 ;  /* 0x0000000100007836 */ /* 0x004fca0000000000 */
[----:B------:R-:W-:-:S04]  /*0560*/  SHF.R.S32.HI R9, RZ, 0x1f, R0 ;  /* 0x0000001fff097819 */ /* 0x000fc80000011400 */
[----:B------:R-:W-:-:S04]  /*0570*/  LEA.HI R9, R9, R0, RZ, 0x2 ;  /* 0x0000000009097211 */ /* 0x000fc800078f10ff */
[----:B------:R-:W-:-:S05]  /*0580*/  LOP3.LUT R9, R9, 0xfffffffc, RZ, 0xc0, !PT ;  /* 0xfffffffc09097812 */ /* 0x000fca00078ec0ff */
[----:B------:R-:W-:-:S05]  /*0590*/  IMAD.IADD R9, R0, 0x1, -R9 ;  /* 0x0000000100097824 */ /* 0x000fca00078e0a09 */
[----:B------:R1:W-:Y:S04]  /*05a0*/  STG.E desc[UR36][R4.64], R9 ;  /* 0x0000000904007986 */ /* 0x0003e8000c101924 */
[----:B0-----:R1:W-:Y:S02]  /*05b0*/  STG.E desc[UR36][R6.64], R9 ;  /* 0x0000000906007986 */ /* 0x0013e4000c101924 */
.L_x_7:
[----:B------:R-:W-:Y:S05]  /*05c0*/  BSYNC.RECONVERGENT B6 ;  /* 0x0000000000067941 */ /* 0x000fea0003800200 */
.L_x_6:
[----:B------:R-:W-:Y:S05]  /*05d0*/  BRA `(.L_x_9) ;  /* 0xfffffff800b87947 */ /* 0x000fea000383ffff */
        .type           $_Z12gpu_consumerP4TaskPiS0_S1_S0_$__internal_accurate_pow,@function
        .size           $_Z12gpu_consumerP4TaskPiS0_S1_S0_$__internal_accurate_pow,(.L_x_12 - $_Z12gpu_consumerP4TaskPiS0_S1_S0_$__internal_accurate_pow)
$_Z12gpu_consumerP4TaskPiS0_S1_S0_$__internal_accurate_pow:
[----:B------:R-:W-:Y:S01]  /*05e0*/  DADD R14, -RZ, |R14| ;  /* 0x00000000ff0e7229 */ /* 0x000fe2000000050e */
[----:B------:R-:W-:Y:S01]  /*05f0*/  IMAD.MOV.U32 R10, RZ, RZ, RZ ;  /* 0x000000ffff0a7224 */ /* 0x000fe200078e00ff */
[----:B------:R-:W-:Y:S01]  /*0600*/  UMOV UR4, 0x7d2cafe2 ;  /* 0x7d2cafe200047882 */ /* 0x000fe20000000000 */
[----:B------:R-:W-:Y:S01]  /*0610*/  IMAD.MOV.U32 R8, RZ, RZ, 0x41ad3b5a ;  /* 0x41ad3b5aff087424 */ /* 0x000fe200078e00ff */
[----:B------:R-:W-:Y:S01]  /*0620*/  UMOV UR5, 0x3eb0f5ff ;  /* 0x3eb0f5ff00057882 */ /* 0x000fe20000000000 */
[----:B------:R-:W-:Y:S01]  /*0630*/  IMAD.MOV.U32 R9, RZ, RZ, 0x3ed0f5d2 ;  /* 0x3ed0f5d2ff097424 */ /* 0x000fe200078e00ff */
[----:B------:R-:W-:Y:S01]  /*0640*/  UMOV UR6, 0x3b39803f ;  /* 0x3b39803f00067882 */ /* 0x000fe20000000000 */
[----:B------:R-:W-:-:S03]  /*0650*/  UMOV UR7, 0x3c7abc9e ;  /* 0x3c7abc9e00077882 */ /* 0x000fc60000000000 */
[----:B------:R-:W-:Y:S01]  /*0660*/  ISETP.GT.U32.AND P0, PT, R15, 0xfffff, PT ;  /* 0x000fffff0f00780c */ /* 0x000fe20003f04070 */
[--C-:B------:R-:W-:Y:S01]  /*0670*/  IMAD.MOV.U32 R4, RZ, RZ, R15.reuse ;  /* 0x000000ffff047224 */ /* 0x100fe200078e000f */
[----:B------:R-:W-:Y:S01]  /*0680*/  SHF.R.U32.HI R25, RZ, 0x14, R15 ;  /* 0x00000014ff197819 */ /* 0x000fe2000001160f */
[----:B------:R-:W-:-:S10]  /*0690*/  IMAD.MOV.U32 R6, RZ, RZ, R14 ;  /* 0x000000ffff067224 */ /* 0x000fd400078e000e */
[----:B------:R-:W-:-:S10]  /*06a0*/  @!P0 DMUL R20, R14, 1.80143985094819840000e+16 ;  /* 0x435000000e148828 */ /* 0x000fd40000000000 */
[----:B------:R-:W-:Y:S01]  /*06b0*/  @!P0 IMAD.MOV.U32 R4, RZ, RZ, R21 ;  /* 0x000000ffff048224 */ /* 0x000fe200078e0015 */
[----:B------:R-:W-:Y:S02]  /*06c0*/  @!P0 MOV R6, R20 ;  /* 0x0000001400068202 */ /* 0x000fe40000000f00 */
[----:B------:R-:W-:Y:S02]  /*06d0*/  @!P0 LEA.HI R25, R21, 0xffffffca, RZ, 0xc ;  /* 0xffffffca15198811 */ /* 0x000fe400078f60ff */
[----:B------:R-:W-:-:S04]  /*06e0*/  LOP3.LUT R4, R4, 0x800fffff, RZ, 0xc0, !PT ;  /* 0x800fffff04047812 */ /* 0x000fc800078ec0ff */
[----:B------:R-:W-:-:S04]  /*06f0*/  LOP3.LUT R7, R4, 0x3ff00000, RZ, 0xfc, !PT ;  /* 0x3ff0000004077812 */ /* 0x000fc800078efcff */
[----:B------:R-:W-:-:S13]  /*0700*/  ISETP.GE.U32.AND P1, PT, R7, 0x3ff6a09f, PT ;  /* 0x3ff6a09f0700780c */ /* 0x000fda0003f26070 */
[----:B------:R-:W-:-:S04]  /*0710*/  @P1 VIADD R5, R7, 0xfff00000 ;  /* 0xfff0000007051836 */ /* 0x000fc80000000000 */
[----:B------:R-:W-:-:S06]  /*0720*/  @P1 IMAD.MOV.U32 R7, RZ, RZ, R5 ;  /* 0x000000ffff071224 */ /* 0x000fcc00078e0005 */
[C---:B------:R-:W-:Y:S02]  /*0730*/  DADD R12, R6.reuse, 1 ;  /* 0x3ff00000060c7429 */ /* 0x040fe40000000000 */
[----:B------:R-:W-:-:S04]  /*0740*/  DADD R6, R6, -1 ;  /* 0xbff0000006067429 */ /* 0x000fc80000000000 */
[----:B------:R-:W0:Y:S02]  /*0750*/  MUFU.RCP64H R11, R13 ;  /* 0x0000000d000b7308 */ /* 0x000e240000001800 */
[----:B0-----:R-:W-:-:S08]  /*0760*/  DFMA R4, -R12, R10, 1 ;  /* 0x3ff000000c04742b */ /* 0x001fd0000000010a */
[----:B------:R-:W-:-:S08]  /*0770*/  DFMA R4, R4, R4, R4 ;  /* 0x000000040404722b */ /* 0x000fd00000000004 */
[----:B------:R-:W-:-:S08]  /*0780*/  DFMA R10, R10, R4, R10 ;  /* 0x000000040a0a722b */ /* 0x000fd0000000000a */
[----:B------:R-:W-:-:S08]  /*0790*/  DMUL R4, R6, R10 ;  /* 0x0000000a06047228 */ /* 0x000fd00000000000 */
[----:B------:R-:W-:-:S08]  /*07a0*/  DFMA R4, R6, R10, R4 ;  /* 0x0000000a0604722b */ /* 0x000fd00000000004 */
[----:B------:R-:W-:-:S08]  /*07b0*/  DMUL R26, R4, R4 ;  /* 0x00000004041a7228 */ /* 0x000fd00000000000 */
[----:B------:R-:W-:Y:S01]  /*07c0*/  DFMA R8, R26, UR4, R8 ;  /* 0x000000041a087c2b */ /* 0x000fe20008000008 */
[----:B------:R-:W-:Y:S01]  /*07d0*/  UMOV UR4, 0x75488a3f ;  /* 0x75488a3f00047882 */ /* 0x000fe20000000000 */
[----:B------:R-:W-:-:S06]  /*07e0*/  UMOV UR5, 0x3ef3b20a ;  /* 0x3ef3b20a00057882 */ /* 0x000fcc0000000000 */
[----:B------:R-:W-:Y:S01]  /*07f0*/  DFMA R12, R26, R8, UR4 ;  /* 0x000000041a0c7e2b */ /* 0x000fe20008000008 */
[----:B------:R-:W-:Y:S01]  /*0800*/  UMOV UR4, 0xe4faecd5 ;  /* 0xe4faecd500047882 */ /* 0x000fe20000000000 */
[----:B------:R-:W-:Y:S01]  /*0810*/  UMOV UR5, 0x3f1745cd ;  /* 0x3f1745cd00057882 */ /* 0x000fe20000000000 */
[----:B------:R-:W-:-:S05]  /*0820*/  DADD R8, R6, -R4 ;  /* 0x0000000006087229 */ /* 0x000fca0000000804 */
[----:B------:R-:W-:Y:S01]  /*0830*/  DFMA R12, R26, R12, UR4 ;  /* 0x000000041a0c7e2b */ /* 0x000fe2000800000c */
[----:B------:R-:W-:Y:S01]  /*0840*/  UMOV UR4, 0x258a578b ;  /* 0x258a578b00047882 */ /* 0x000fe20000000000 */
[----:B------:R-:W-:Y:S01]  /*0850*/  UMOV UR5, 0x3f3c71c7 ;  /* 0x3f3c71c700057882 */ /* 0x000fe20000000000 */
[----:B------:R-:W-:-:S05]  /*0860*/  DADD R8, R8, R8 ;  /* 0x0000000008087229 */ /* 0x000fca0000000008 */
[----:B------:R-:W-:Y:S01]  /*0870*/  DFMA R12, R26, R12, UR4 ;  /* 0x000000041a0c7e2b */ /* 0x000fe2000800000c */
[----:B------:R-:W-:Y:S01]  /*0880*/  UMOV UR4, 0x9242b910 ;  /* 0x9242b91000047882 */ /* 0x000fe20000000000 */
[----:B------:R-:W-:Y:S01]  /*0890*/  UMOV UR5, 0x3f624924 ;  /* 0x3f62492400057882 */ /* 0x000fe20000000000 */
[----:B------:R-:W-:-:S05]  /*08a0*/  DFMA R8, R6, -R4, R8 ;  /* 0x800000040608722b */ /* 0x000fca0000000008 */
[----:B------:R-:W-:Y:S01]  /*08b0*/  DFMA R12, R26, R12, UR4 ;  /* 0x000000041a0c7e2b */ /* 0x000fe2000800000c */
[----:B------:R-:W-:Y:S01]  /*08c0*/  UMOV UR4, 0x99999dfb ;  /* 0x99999dfb00047882 */ /* 0x000fe20000000000 */
[----:B------:R-:W-:Y:S01]  /*08d0*/  UMOV UR5, 0x3f899999 ;  /* 0x3f89999900057882 */ /* 0x000fe20000000000 */
[----:B------:R-:W-:-:S05]  /*08e0*/  DMUL R8, R10, R8 ;  /* 0x000000080a087228 */ /* 0x000fca0000000000 */
[----:B------:R-:W-:Y:S01]  /*08f0*/  DFMA R12, R26, R12, UR4 ;  /* 0x000000041a0c7e2b */ /* 0x000fe2000800000c */
[----:B------:R-:W-:Y:S01]  /*0900*/  UMOV UR4, 0x55555555 ;  /* 0x5555555500047882 */ /* 0x000fe20000000000 */
[----:B------:R-:W-:-:S03]  /*0910*/  UMOV UR5, 0x3fb55555 ;  /* 0x3fb5555500057882 */ /* 0x000fc60000000000 */
[----:B------:R-:W-:Y:S02]  /*0920*/  VIADD R21, R9, 0x100000 ;  /* 0x0010000009157836 */ /* 0x000fe40000000000 */
[----:B------:R-:W-:Y:S01]  /*0930*/  IMAD.MOV.U32 R20, RZ, RZ, R8 ;  /* 0x000000ffff147224 */ /* 0x000fe200078e0008 */
[----:B------:R-:W-:-:S08]  /*0940*/  DFMA R6, R26, R12, UR4 ;  /* 0x000000041a067e2b */ /* 0x000fd0000800000c */
[----:B------:R-:W-:Y:S01]  /*0950*/  DADD R10, -R6, UR4 ;  /* 0x00000004060a7e29 */ /* 0x000fe20008000100 */
[----:B------:R-:W-:Y:S01]  /*0960*/  UMOV UR4, 0xb9e7b0 ;  /* 0x00b9e7b000047882 */ /* 0x000fe20000000000 */
[----:B------:R-:W-:-:S06]  /*0970*/  UMOV UR5, 0x3c46a4cb ;  /* 0x3c46a4cb00057882 */ /* 0x000fcc0000000000 */
[----:B------:R-:W-:Y:S02]  /*0980*/  DFMA R10, R26, R12, R10 ;  /* 0x0000000c1a0a722b */ /* 0x000fe4000000000a */
[----:B------:R-:W-:-:S08]  /*0990*/  DMUL R12, R4, R4 ;  /* 0x00000004040c7228 */ /* 0x000fd00000000000 */
[C---:B------:R-:W-:Y:S02]  /*09a0*/  DFMA R14, R4.reuse, R4, -R12 ;  /* 0x00000004040e722b */ /* 0x040fe4000000080c */
[----:B------:R-:W-:-:S06]  /*09b0*/  DMUL R26, R4, R12 ;  /* 0x0000000c041a7228 */ /* 0x000fcc0000000000 */
[----:B------:R-:W-:Y:S02]  /*09c0*/  DFMA R14, R4, R20, R14 ;  /* 0x00000014040e722b */ /* 0x000fe4000000000e */
[----:B------:R-:W-:Y:S01]  /*09d0*/  DADD R20, R10, -UR4 ;  /* 0x800000040a147e29 */ /* 0x000fe20008000000 */
[----:B------:R-:W-:Y:S01]  /*09e0*/  UMOV UR4, 0x80000000 ;  /* 0x8000000000047882 */ /* 0x000fe20000000000 */
[----:B------:R-:W-:Y:S01]  /*09f0*/  DFMA R10, R4, R12, -R26 ;  /* 0x0000000c040a722b */ /* 0x000fe2000000081a */
[----:B------:R-:W-:-:S07]  /*0a00*/  UMOV UR5, 0x43300000 ;  /* 0x4330000000057882 */ /* 0x000fce0000000000 */
[----:B------:R-:W-:Y:S02]  /*0a10*/  DFMA R10, R8, R12, R10 ;  /* 0x0000000c080a722b */ /* 0x000fe4000000000a */
[----:B------:R-:W-:-:S06]  /*0a20*/  DADD R12, R6, R20 ;  /* 0x00000000060c7229 */ /* 0x000fcc0000000014 */
[----:B------:R-:W-:Y:S02]  /*0a30*/  DFMA R10, R4, R14, R10 ;  /* 0x0000000e040a722b */ /* 0x000fe4000000000a */
[----:B------:R-:W-:Y:S02]  /*0a40*/  DADD R14, R6, -R12 ;  /* 0x00000000060e7229 */ /* 0x000fe4000000080c */
[----:B------:R-:W-:-:S06]  /*0a50*/  DMUL R6, R12, R26 ;  /* 0x0000001a0c067228 */ /* 0x000fcc0000000000 */
[----:B------:R-:W-:Y:S02]  /*0a60*/  DADD R20, R20, R14 ;  /* 0x0000000014147229 */ /* 0x000fe4000000000e */
[----:B------:R-:W-:-:S08]  /*0a70*/  DFMA R14, R12, R26, -R6 ;  /* 0x0000001a0c0e722b */ /* 0x000fd00000000806 */
[----:B------:R-:W-:-:S08]  /*0a80*/  DFMA R10, R12, R10, R14 ;  /* 0x0000000a0c0a722b */ /* 0x000fd0000000000e */
[----:B------:R-:W-:-:S08]  /*0a90*/  DFMA R20, R20, R26, R10 ;  /* 0x0000001a1414722b */ /* 0x000fd0000000000a */
[----:B------:R-:W-:-:S08]  /*0aa0*/  DADD R10, R6, R20 ;  /* 0x00000000060a7229 */ /* 0x000fd00000000014 */
[--C-:B------:R-:W-:Y:S02]  /*0ab0*/  DADD R12, R4, R10.reuse ;  /* 0x00000000040c7229 */ /* 0x100fe4000000000a */
[----:B------:R-:W-:-:S06]  /*0ac0*/  DADD R6, R6, -R10 ;  /* 0x0000000006067229 */ /* 0x000fcc000000080a */
[----:B------:R-:W-:Y:S02]  /*0ad0*/  DADD R4, R4, -R12 ;  /* 0x0000000004047229 */ /* 0x000fe4000000080c */
[----:B------:R-:W-:-:S06]  /*0ae0*/  DADD R6, R20, R6 ;  /* 0x0000000014067229 */ /* 0x000fcc0000000006 */
[----:B------:R-:W-:-:S08]  /*0af0*/  DADD R4, R10, R4 ;  /* 0x000000000a047229 */ /* 0x000fd00000000004 */
[----:B------:R-:W-:Y:S01]  /*0b00*/  DADD R4, R6, R4 ;  /* 0x0000000006047229 */ /* 0x000fe20000000004 */
[C---:B------:R-:W-:Y:S01]  /*0b10*/  IADD3 R6, PT, PT, R25.reuse, -0x3ff, RZ ;  /* 0xfffffc0119067810 */ /* 0x040fe20007ffe0ff */
[----:B------:R-:W-:Y:S02]  /*0b20*/  @P1 VIADD R6, R25, 0xfffffc02 ;  /* 0xfffffc0219061836 */ /* 0x000fe40000000000 */
[----:B------:R-:W-:-:S04]  /*0b30*/  IMAD.MOV.U32 R7, RZ, RZ, 0x43300000 ;  /* 0x43300000ff077424 */ /* 0x000fc800078e00ff */
[----:B------:R-:W-:Y:S01]  /*0b40*/  DADD R10, R8, R4 ;  /* 0x00000000080a7229 */ /* 0x000fe20000000004 */
[----:B------:R-:W-:-:S06]  /*0b50*/  LOP3.LUT R6, R6, 0x80000000, RZ, 0x3c, !PT ;  /* 0x8000000006067812 */ /* 0x000fcc00078e3cff */
[----:B------:R-:W-:Y:S01]  /*0b60*/  DADD R6, R6, -UR4 ;  /* 0x8000000406067e29 */ /* 0x000fe20008000000 */
[----:B------:R-:W-:Y:S01]  /*0b70*/  UMOV UR4, 0xfefa39ef ;  /* 0xfefa39ef00047882 */ /* 0x000fe20000000000 */
[----:B------:R-:W-:Y:S01]  /*0b80*/  DADD R8, R12, R10 ;  /* 0x000000000c087229 */ /* 0x000fe2000000000a */
[----:B------:R-:W-:-:S07]  /*0b90*/  UMOV UR5, 0x3fe62e42 ;  /* 0x3fe62e4200057882 */ /* 0x000fce0000000000 */
[--C-:B------:R-:W-:Y:S02]  /*0ba0*/  DFMA R4, R6, UR4, R8.reuse ;  /* 0x0000000406047c2b */ /* 0x100fe40008000008 */
[----:B------:R-:W-:-:S06]  /*0bb0*/  DADD R14, R12, -R8 ;  /* 0x000000000c0e7229 */ /* 0x000fcc0000000808 */
[----:B------:R-:W-:Y:S02]  /*0bc0*/  DFMA R12, R6, -UR4, R4 ;  /* 0x80000004060c7c2b */ /* 0x000fe40008000004 */
[----:B------:R-:W-:-:S06]  /*0bd0*/  DADD R14, R10, R14 ;  /* 0x000000000a0e7229 */ /* 0x000fcc000000000e */
[----:B------:R-:W-:-:S08]  /*0be0*/  DADD R12, -R8, R12 ;  /* 0x00000000080c7229 */ /* 0x000fd0000000010c */
[----:B------:R-:W-:-:S08]  /*0bf0*/  DADD R12, R14, -R12 ;  /* 0x000000000e0c7229 */ /* 0x000fd0000000080c */
[----:B------:R-:W-:-:S08]  /*0c00*/  DFMA R12, R6, UR6, R12 ;  /* 0x00000006060c7c2b */ /* 0x000fd0000800000c */
[----:B------:R-:W-:-:S08]  /*0c10*/  DADD R6, R4, R12 ;  /* 0x0000000004067229 */ /* 0x000fd0000000000c */
[----:B------:R-:W-:Y:S02]  /*0c20*/  DADD R4, R4, -R6 ;  /* 0x0000000004047229 */ /* 0x000fe40000000806 */
[----:B------:R-:W-:-:S06]  /*0c30*/  DMUL R10, R6, 2 ;  /* 0x40000000060a7828 */ /* 0x000fcc0000000000 */
[----:B------:R-:W-:Y:S02]  /*0c40*/  DADD R12, R12, R4 ;  /* 0x000000000c0c7229 */ /* 0x000fe40000000004 */
[----:B------:R-:W-:Y:S01]  /*0c50*/  DFMA R6, R6, 2, -R10 ;  /* 0x400000000606782b */ /* 0x000fe2000000080a */
[----:B------:R-:W-:Y:S02]  /*0c60*/  IMAD.MOV.U32 R4, RZ, RZ, 0x652b82fe ;  /* 0x652b82feff047424 */ /* 0x000fe400078e00ff */
[----:B------:R-:W-:-:S05]  /*0c70*/  IMAD.MOV.U32 R5, RZ, RZ, 0x3ff71547 ;  /* 0x3ff71547ff057424 */ /* 0x000fca00078e00ff */
[----:B------:R-:W-:-:S08]  /*0c80*/  DFMA R12, R12, 2, R6 ;  /* 0x400000000c0c782b */ /* 0x000fd00000000006 */
[----:B------:R-:W-:-:S08]  /*0c90*/  DADD R6, R10, R12 ;  /* 0x000000000a067229 */ /* 0x000fd0000000000c */
[----:B------:R-:W-:Y:S02]  /*0ca0*/  DFMA R4, R6, R4, 6.75539944105574400000e+15 ;  /* 0x433800000604742b */ /* 0x000fe40000000004 */
[----:B------:R-:W-:Y:S01]  /*0cb0*/  FSETP.GEU.AND P0, PT, |R7|, 4.1917929649353027344, PT ;  /* 0x4086232b0700780b */ /* 0x000fe20003f0e200 */
[----:B------:R-:W-:-:S05]  /*0cc0*/  DADD R10, R10, -R6 ;  /* 0x000000000a0a7229 */ /* 0x000fca0000000806 */
[----:B------:R-:W-:-:S03]  /*0cd0*/  DADD R8, R4, -6.75539944105574400000e+15 ;  /* 0xc338000004087429 */ /* 0x000fc60000000000 */
[----:B------:R-:W-:-:S05]  /*0ce0*/  DADD R12, R12, R10 ;  /* 0x000000000c0c7229 */ /* 0x000fca000000000a */
[----:B------:R-:W-:Y:S01]  /*0cf0*/  DFMA R14, R8, -UR4, R6 ;  /* 0x80000004080e7c2b */ /* 0x000fe20008000006 */
[----:B------:R-:W-:Y:S01]  /*0d00*/  UMOV UR4, 0x3b39803f ;  /* 0x3b39803f00047882 */ /* 0x000fe20000000000 */
[----:B------:R-:W-:-:S06]  /*0d10*/  UMOV UR5, 0x3c7abc9e ;  /* 0x3c7abc9e00057882 */ /* 0x000fcc0000000000 */
[----:B------:R-:W-:Y:S01]  /*0d20*/  DFMA R8, R8, -UR4, R14 ;  /* 0x8000000408087c2b */ /* 0x000fe2000800000e */
[----:B------:R-:W-:Y:S01]  /*0d30*/  UMOV UR4, 0x69ce2bdf ;  /* 0x69ce2bdf00047882 */ /* 0x000fe20000000000 */
[----:B------:R-:W-:Y:S01]  /*0d40*/  IMAD.MOV.U32 R14, RZ, RZ, -0x35dec16 ;  /* 0xfca213eaff0e7424 */ /* 0x000fe200078e00ff */
[----:B------:R-:W-:Y:S01]  /*0d50*/  UMOV UR5, 0x3e5ade15 ;  /* 0x3e5ade1500057882 */ /* 0x000fe20000000000 */
[----:B------:R-:W-:-:S06]  /*0d60*/  IMAD.MOV.U32 R15, RZ, RZ, 0x3e928af3 ;  /* 0x3e928af3ff0f7424 */ /* 0x000fcc00078e00ff */
[----:B------:R-:W-:Y:S01]  /*0d70*/  DFMA R14, R8, UR4, R14 ;  /* 0x00000004080e7c2b */ /* 0x000fe2000800000e */
[----:B------:R-:W-:Y:S01]  /*0d80*/  UMOV UR4, 0x62401315 ;  /* 0x6240131500047882 */ /* 0x000fe20000000000 */
[----:B------:R-:W-:-:S06]  /*0d90*/  UMOV UR5, 0x3ec71dee ;  /* 0x3ec71dee00057882 */ /* 0x000fcc0000000000 */
[----:B------:R-:W-:Y:S01]  /*0da0*/  DFMA R14, R8, R14, UR4 ;  /* 0x00000004080e7e2b */ /* 0x000fe2000800000e */
        /* <DEDUP_REMOVED lines=20> */
[----:B------:R-:W-:-:S08]  /*0ef0*/  DFMA R14, R8, R14, UR4 ;  /* 0x00000004080e7e2b */ /* 0x000fd0000800000e */
[----:B------:R-:W-:-:S08]  /*0f00*/  DFMA R14, R8, R14, 1 ;  /* 0x3ff00000080e742b */ /* 0x000fd0000000000e */
[----:B------:R-:W-:-:S10]  /*0f10*/  DFMA R8, R8, R14, 1 ;  /* 0x3ff000000808742b */ /* 0x000fd4000000000e */
[----:B------:R-:W-:Y:S01]  /*0f20*/  IMAD R11, R4, 0x100000, R9 ;  /* 0x00100000040b7824 */ /* 0x000fe200078e0209 */
[----:B------:R-:W-:Y:S01]  /*0f30*/  MOV R10, R8 ;  /* 0x00000008000a7202 */ /* 0x000fe20000000f00 */
[----:B------:R-:W-:Y:S06]  /*0f40*/  @!P0 BRA `(.L_x_10) ;  /* 0x0000000000308947 */ /* 0x000fec0003800000 */
[----:B------:R-:W-:Y:S01]  /*0f50*/  FSETP.GEU.AND P1, PT, |R7|, 4.2275390625, PT ;  /* 0x408748000700780b */ /* 0x000fe20003f2e200 */
[C---:B------:R-:W-:Y:S02]  /*0f60*/  DADD R10, R6.reuse, +INF ;  /* 0x7ff00000060a7429 */ /* 0x040fe40000000000 */
[----:B------:R-:W-:-:S08]  /*0f70*/  DSETP.GEU.AND P0, PT, R6, RZ, PT ;  /* 0x000000ff0600722a */ /* 0x000fd00003f0e000 */
[----:B------:R-:W-:Y:S02]  /*0f80*/  FSEL R10, R10, RZ, P0 ;  /* 0x000000ff0a0a7208 */ /* 0x000fe40000000000 */
[----:B------:R-:W-:Y:S02]  /*0f90*/  @!P1 LEA.HI R5, R4, R4, RZ, 0x1 ;  /* 0x0000000404059211 */ /* 0x000fe400078f08ff */
[----:B------:R-:W-:Y:S02]  /*0fa0*/  FSEL R11, R11, RZ, P0 ;  /* 0x000000ff0b0b7208 */ /* 0x000fe40000000000 */
[----:B------:R-:W-:-:S05]  /*0fb0*/  @!P1 SHF.R.S32.HI R5, RZ, 0x1, R5 ;  /* 0x00000001ff059819 */ /* 0x000fca0000011405 */
[----:B------:R-:W-:Y:S02]  /*0fc0*/  @!P1 IMAD.IADD R4, R4, 0x1, -R5 ;  /* 0x0000000104049824 */ /* 0x000fe400078e0a05 */
[----:B------:R-:W-:-:S03]  /*0fd0*/  @!P1 IMAD R9, R5, 0x100000, R9 ;  /* 0x0010000005099824 */ /* 0x000fc600078e0209 */
[----:B------:R-:W-:Y:S01]  /*0fe0*/  @!P1 LEA R5, R4, 0x3ff00000, 0x14 ;  /* 0x3ff0000004059811 */ /* 0x000fe200078ea0ff */
[----:B------:R-:W-:-:S06]  /*0ff0*/  @!P1 IMAD.MOV.U32 R4, RZ, RZ, RZ ;  /* 0x000000ffff049224 */ /* 0x000fcc00078e00ff */
[----:B------:R-:W-:-:S11]  /*1000*/  @!P1 DMUL R10, R8, R4 ;  /* 0x00000004080a9228 */ /* 0x000fd60000000000 */
.L_x_10:
[----:B------:R-:W-:Y:S01]  /*1010*/  DFMA R12, R12, R10, R10 ;  /* 0x0000000a0c0c722b */ /* 0x000fe2000000000a */
[----:B------:R-:W-:Y:S01]  /*1020*/  IMAD.MOV.U32 R4, RZ, RZ, R0 ;  /* 0x000000ffff047224 */ /* 0x000fe200078e0000 */
[----:B------:R-:W-:Y:S01]  /*1030*/  DSETP.NEU.AND P0, PT, |R10|, +INF , PT ;  /* 0x7ff000000a00742a */ /* 0x000fe20003f0d200 */
[----:B------:R-:W-:-:S07]  /*1040*/  IMAD.MOV.U32 R5, RZ, RZ, 0x0 ;  /* 0x00000000ff057424 */ /* 0x000fce00078e00ff */
[----:B------:R-:W-:Y:S02]  /*1050*/  FSEL R6, R10, R12, !P0 ;  /* 0x0000000c0a067208 */ /* 0x000fe40004000000 */
[----:B------:R-:W-:Y:S01]  /*1060*/  FSEL R10, R11, R13, !P0 ;  /* 0x0000000d0b0a7208 */ /* 0x000fe20004000000 */
[----:B------:R-:W-:Y:S06]  /*1070*/  RET.REL.NODEC R4 `(_Z12gpu_consumerP4TaskPiS0_S1_S0_) ;  /* 0xffffffec04e07950 */ /* 0x000fec0003c3ffff */
.L_x_11:
[----:B------:R-:W-:-:S00]  /*1080*/  BRA `(.L_x_11) ;  /* 0xfffffffc00fc7947 */ /* 0x000fc0000383ffff */
[----:B------:R-:W-:-:S00]  /*1090*/  NOP ;  /* 0x0000000000007918 */ /* 0x000fc00000000000 */
        /* <DEDUP_REMOVED lines=14> */
.L_x_12:


//--------------------- .nv.global.init           --------------------------
	.section	.nv.global.init,"aw",@progbits
.nv.global.init:
	.type		$str,@object
	.size		$str,($str$1 - $str)
$str:
        /*0000*/ 	.byte	0x5b, 0x67, 0x70, 0x75, 0x5d, 0x20, 0xe9, 0x98, 0x9f, 0xe5, 0x88, 0x97, 0xe6, 0x98, 0xaf, 0xe7
        /*0010*/ 	.byte	0xa9, 0xba, 0xe7, 0x9a, 0x84, 0x0a, 0x00
	.type		$str$1,@object
	.size		$str$1,(.L_1 - $str$1)
$str$1:
        /*0017*/ 	.byte	0x5b, 0x67, 0x70, 0x75, 0x5d, 0x20, 0x25, 0x64, 0xe5, 0xa4, 0x84, 0xe7, 0x9a, 0x84, 0xe4, 0xbb
        /*0027*/ 	.byte	0xbb, 0xe5, 0x8a, 0xa1, 0x25, 0x64, 0xe5, 0xa4, 0x84, 0xe7, 0x90, 0x86, 0xe5, 0xae, 0x8c, 0xe6
        /*0037*/ 	.byte	0x88, 0x90, 0x0a, 0x00
.L_1:


//--------------------- .nv.shared.reserved.0     --------------------------
	.section	.nv.shared.reserved.0,"aw",@nobits
	.weak		__nv_reservedSMEM_offset_0_alias
	.size		__nv_reservedSMEM_offset_0_alias, 0, 64
	.other		__nv_reservedSMEM_offset_0_alias,@"STO_CUDA_RESERVED_SHARED STV_DEFAULT"
__nv_reservedSMEM_offset_0_alias:
	.zero		0
	.zero		64


//--------------------- .nv.constant0._Z12gpu_consumerP4TaskPiS0_S1_S0_ --------------------------
	.section	.nv.constant0._Z12gpu_consumerP4TaskPiS0_S1_S0_,"a",@progbits
	.sectionflags	@""
	.align	4
.nv.constant0._Z12gpu_consumerP4TaskPiS0_S1_S0_:
	.zero		936


//--------------------- SYMBOLS --------------------------

	.type		.nv.reservedSmem.offset0,@object
	.size		.nv.reservedSmem.offset0,0x4
	.type		vprintf,@function
